//
// Generated by NVIDIA NVVM Compiler
//
// Compiler Build ID: CL-36424714
// Cuda compilation tools, release 13.0, V13.0.88
// Based on NVVM 20.0.0
//

.version 9.0
.target sm_100
.address_size 64

	// .globl	_Z13convolution1DPKfPfii
.const .align 4 .b8 d_kernel[20];

.visible .entry _Z13convolution1DPKfPfii(
	.param .u64 .ptr .align 1 _Z13convolution1DPKfPfii_param_0,
	.param .u64 .ptr .align 1 _Z13convolution1DPKfPfii_param_1,
	.param .u32 _Z13convolution1DPKfPfii_param_2,
	.param .u32 _Z13convolution1DPKfPfii_param_3
)
{
	.reg .pred 	%p<55>;
	.reg .b32 	%r<61>;
	.reg .b32 	%f<96>;
	.reg .b64 	%rd<49>;

	ld.param.u64 	%rd6, [_Z13convolution1DPKfPfii_param_0];
	ld.param.u64 	%rd5, [_Z13convolution1DPKfPfii_param_1];
	ld.param.u32 	%r38, [_Z13convolution1DPKfPfii_param_2];
	ld.param.u32 	%r39, [_Z13convolution1DPKfPfii_param_3];
	cvta.to.global.u64 	%rd1, %rd6;
	mov.u32 	%r40, %ctaid.x;
	mov.u32 	%r41, %ntid.x;
	mov.u32 	%r42, %tid.x;
	mad.lo.s32 	%r1, %r40, %r41, %r42;
	shr.u32 	%r43, %r39, 31;
	add.s32 	%r44, %r39, %r43;
	shr.s32 	%r2, %r44, 1;
	setp.ge.s32 	%p1, %r1, %r38;
	@%p1 bra 	$L__BB0_44;
	setp.lt.s32 	%p2, %r39, -1;
	mov.f32 	%f95, 0f00000000;
	@%p2 bra 	$L__BB0_43;
	neg.s32 	%r59, %r2;
	abs.s32 	%r45, %r2;
	add.s32 	%r4, %r2, %r45;
	add.s32 	%r5, %r4, 1;
	and.b32  	%r6, %r5, 7;
	setp.lt.u32 	%p3, %r4, 7;
	mov.f32 	%f95, 0f00000000;
	@%p3 bra 	$L__BB0_22;
	sub.s32 	%r57, 3, %r2;
	and.b32  	%r47, %r5, -8;
	neg.s32 	%r56, %r47;
	sub.s32 	%r54, %r1, %r2;
	mov.f32 	%f95, 0f00000000;
	mov.b32 	%r55, 3;
	mov.u64 	%rd8, d_kernel;
$L__BB0_4:
	.pragma "nounroll";
	setp.lt.s32 	%p4, %r54, 0;
	setp.ge.s32 	%p5, %r54, %r38;
	add.s32 	%r48, %r55, -3;
	mul.wide.s32 	%rd7, %r48, 4;
	add.s64 	%rd2, %rd8, %rd7;
	or.pred  	%p6, %p4, %p5;
	@%p6 bra 	$L__BB0_6;
	mul.wide.u32 	%rd9, %r54, 4;
	add.s64 	%rd10, %rd1, %rd9;
	ld.global.f32 	%f42, [%rd10];
	ld.const.f32 	%f43, [%rd2];
	fma.rn.f32 	%f95, %f42, %f43, %f95;
$L__BB0_6:
	add.s32 	%r14, %r54, 1;
	setp.lt.s32 	%p7, %r14, 0;
	setp.ge.s32 	%p8, %r14, %r38;
	or.pred  	%p9, %p7, %p8;
	@%p9 bra 	$L__BB0_8;
	mul.wide.u32 	%rd11, %r14, 4;
	add.s64 	%rd12, %rd1, %rd11;
	ld.global.f32 	%f44, [%rd12];
	ld.const.f32 	%f45, [%rd2+4];
	fma.rn.f32 	%f95, %f44, %f45, %f95;
$L__BB0_8:
	add.s32 	%r15, %r54, 2;
	setp.lt.s32 	%p10, %r15, 0;
	setp.ge.s32 	%p11, %r15, %r38;
	or.pred  	%p12, %p10, %p11;
	@%p12 bra 	$L__BB0_10;
	mul.wide.u32 	%rd13, %r15, 4;
	add.s64 	%rd14, %rd1, %rd13;
	ld.global.f32 	%f46, [%rd14];
	ld.const.f32 	%f47, [%rd2+8];
	fma.rn.f32 	%f95, %f46, %f47, %f95;
$L__BB0_10:
	add.s32 	%r16, %r54, 3;
	setp.lt.s32 	%p13, %r16, 0;
	setp.ge.s32 	%p14, %r16, %r38;
	or.pred  	%p15, %p13, %p14;
	@%p15 bra 	$L__BB0_12;
	mul.wide.u32 	%rd15, %r16, 4;
	add.s64 	%rd16, %rd1, %rd15;
	ld.global.f32 	%f48, [%rd16];
	ld.const.f32 	%f49, [%rd2+12];
	fma.rn.f32 	%f95, %f48, %f49, %f95;
$L__BB0_12:
	add.s32 	%r17, %r54, 4;
	setp.lt.s32 	%p16, %r17, 0;
	setp.ge.s32 	%p17, %r17, %r38;
	or.pred  	%p18, %p16, %p17;
	@%p18 bra 	$L__BB0_14;
	mul.wide.u32 	%rd17, %r17, 4;
	add.s64 	%rd18, %rd1, %rd17;
	ld.global.f32 	%f50, [%rd18];
	ld.const.f32 	%f51, [%rd2+16];
	fma.rn.f32 	%f95, %f50, %f51, %f95;
$L__BB0_14:
	add.s32 	%r18, %r54, 5;
	setp.lt.s32 	%p19, %r18, 0;
	setp.ge.s32 	%p20, %r18, %r38;
	or.pred  	%p21, %p19, %p20;
	@%p21 bra 	$L__BB0_16;
	mul.wide.u32 	%rd19, %r18, 4;
	add.s64 	%rd20, %rd1, %rd19;
	ld.global.f32 	%f52, [%rd20];
	ld.const.f32 	%f53, [%rd2+20];
	fma.rn.f32 	%f95, %f52, %f53, %f95;
$L__BB0_16:
	add.s32 	%r19, %r54, 6;
	setp.lt.s32 	%p22, %r19, 0;
	setp.ge.s32 	%p23, %r19, %r38;
	or.pred  	%p24, %p22, %p23;
	@%p24 bra 	$L__BB0_18;
	mul.wide.u32 	%rd21, %r19, 4;
	add.s64 	%rd22, %rd1, %rd21;
	ld.global.f32 	%f54, [%rd22];
	ld.const.f32 	%f55, [%rd2+24];
	fma.rn.f32 	%f95, %f54, %f55, %f95;
$L__BB0_18:
	add.s32 	%r20, %r54, 7;
	setp.lt.s32 	%p25, %r20, 0;
	setp.ge.s32 	%p26, %r20, %r38;
	or.pred  	%p27, %p25, %p26;
	@%p27 bra 	$L__BB0_20;
	mul.wide.u32 	%rd23, %r20, 4;
	add.s64 	%rd24, %rd1, %rd23;
	ld.global.f32 	%f56, [%rd24];
	ld.const.f32 	%f57, [%rd2+28];
	fma.rn.f32 	%f95, %f56, %f57, %f95;
$L__BB0_20:
	add.s32 	%r57, %r57, 8;
	add.s32 	%r56, %r56, 8;
	add.s32 	%r55, %r55, 8;
	add.s32 	%r54, %r54, 8;
	setp.ne.s32 	%p28, %r56, 0;
	@%p28 bra 	$L__BB0_4;
	add.s32 	%r59, %r57, -3;
$L__BB0_22:
	setp.eq.s32 	%p29, %r6, 0;
	@%p29 bra 	$L__BB0_43;
	setp.lt.u32 	%p30, %r6, 4;
	@%p30 bra 	$L__BB0_33;
	add.s32 	%r27, %r59, %r1;
	setp.lt.s32 	%p31, %r27, 0;
	setp.ge.s32 	%p32, %r27, %r38;
	add.s32 	%r49, %r59, %r2;
	mul.wide.s32 	%rd25, %r49, 4;
	mov.u64 	%rd26, d_kernel;
	add.s64 	%rd3, %rd26, %rd25;
	or.pred  	%p33, %p31, %p32;
	@%p33 bra 	$L__BB0_26;
	mul.wide.u32 	%rd27, %r27, 4;
	add.s64 	%rd28, %rd1, %rd27;
	ld.global.f32 	%f59, [%rd28];
	ld.const.f32 	%f60, [%rd3];
	fma.rn.f32 	%f95, %f59, %f60, %f95;
$L__BB0_26:
	add.s32 	%r28, %r27, 1;
	setp.lt.s32 	%p34, %r28, 0;
	setp.ge.s32 	%p35, %r28, %r38;
	or.pred  	%p36, %p34, %p35;
	@%p36 bra 	$L__BB0_28;
	mul.wide.u32 	%rd29, %r28, 4;
	add.s64 	%rd30, %rd1, %rd29;
	ld.global.f32 	%f61, [%rd30];
	ld.const.f32 	%f62, [%rd3+4];
	fma.rn.f32 	%f95, %f61, %f62, %f95;
$L__BB0_28:
	add.s32 	%r29, %r27, 2;
	setp.lt.s32 	%p37, %r29, 0;
	setp.ge.s32 	%p38, %r29, %r38;
	or.pred  	%p39, %p37, %p38;
	@%p39 bra 	$L__BB0_30;
	mul.wide.u32 	%rd31, %r29, 4;
	add.s64 	%rd32, %rd1, %rd31;
	ld.global.f32 	%f63, [%rd32];
	ld.const.f32 	%f64, [%rd3+8];
	fma.rn.f32 	%f95, %f63, %f64, %f95;
$L__BB0_30:
	add.s32 	%r30, %r27, 3;
	setp.lt.s32 	%p40, %r30, 0;
	setp.ge.s32 	%p41, %r30, %r38;
	or.pred  	%p42, %p40, %p41;
	@%p42 bra 	$L__BB0_32;
	mul.wide.u32 	%rd33, %r30, 4;
	add.s64 	%rd34, %rd1, %rd33;
	ld.global.f32 	%f65, [%rd34];
	ld.const.f32 	%f66, [%rd3+12];
	fma.rn.f32 	%f95, %f65, %f66, %f95;
$L__BB0_32:
	add.s32 	%r59, %r59, 4;
$L__BB0_33:
	and.b32  	%r50, %r5, 3;
	setp.eq.s32 	%p43, %r50, 0;
	@%p43 bra 	$L__BB0_43;
	setp.eq.s32 	%p44, %r50, 1;
	@%p44 bra 	$L__BB0_40;
	add.s32 	%r33, %r59, %r1;
	setp.lt.s32 	%p45, %r33, 0;
	setp.ge.s32 	%p46, %r33, %r38;
	add.s32 	%r51, %r59, %r2;
	mul.wide.s32 	%rd35, %r51, 4;
	mov.u64 	%rd36, d_kernel;
	add.s64 	%rd4, %rd36, %rd35;
	or.pred  	%p47, %p45, %p46;
	@%p47 bra 	$L__BB0_37;
	mul.wide.u32 	%rd37, %r33, 4;
	add.s64 	%rd38, %rd1, %rd37;
	ld.global.f32 	%f68, [%rd38];
	ld.const.f32 	%f69, [%rd4];
	fma.rn.f32 	%f95, %f68, %f69, %f95;
$L__BB0_37:
	add.s32 	%r34, %r33, 1;
	setp.lt.s32 	%p48, %r34, 0;
	setp.ge.s32 	%p49, %r34, %r38;
	or.pred  	%p50, %p48, %p49;
	@%p50 bra 	$L__BB0_39;
	mul.wide.u32 	%rd39, %r34, 4;
	add.s64 	%rd40, %rd1, %rd39;
	ld.global.f32 	%f70, [%rd40];
	ld.const.f32 	%f71, [%rd4+4];
	fma.rn.f32 	%f95, %f70, %f71, %f95;
$L__BB0_39:
	add.s32 	%r59, %r59, 2;
$L__BB0_40:
	and.b32  	%r52, %r4, 1;
	setp.eq.b32 	%p51, %r52, 1;
	@%p51 bra 	$L__BB0_43;
	add.s32 	%r37, %r59, %r1;
	setp.lt.s32 	%p52, %r37, 0;
	setp.ge.s32 	%p53, %r37, %r38;
	or.pred  	%p54, %p52, %p53;
	@%p54 bra 	$L__BB0_43;
	mul.wide.u32 	%rd41, %r37, 4;
	add.s64 	%rd42, %rd1, %rd41;
	ld.global.f32 	%f72, [%rd42];
	add.s32 	%r53, %r59, %r2;
	mul.wide.s32 	%rd43, %r53, 4;
	mov.u64 	%rd44, d_kernel;
	add.s64 	%rd45, %rd44, %rd43;
	ld.const.f32 	%f73, [%rd45];
	fma.rn.f32 	%f95, %f72, %f73, %f95;
$L__BB0_43:
	cvta.to.global.u64 	%rd46, %rd5;
	mul.wide.s32 	%rd47, %r1, 4;
	add.s64 	%rd48, %rd46, %rd47;
	st.global.f32 	[%rd48], %f95;
$L__BB0_44:
	ret;

}


// ===== COMPILED SASS (sm_100) =====

	.target	sm_100

	.elftype	@"ET_EXEC"


//--------------------- .note.nv.tkinfo           --------------------------
	.section	.note.nv.tkinfo,"",@"SHT_NOTE"
	.sectionflags	@"SHF_NOTE_NV_TKINFO"
	.tkinfo
        /*0018*/ 	.word	0x00000002
        /*0030*/ 	.string	""
        /*0030*/ 	.string	"ptxas"
        /*0030*/ 	.string	"Cuda compilation tools, release 13.0, V13.0.88"
        /*0030*/ 	.string	"Build cuda_13.0.r13.0/compiler.36424714_0"
        /*0030*/ 	.string	"-arch sm_100 -m 64 "



//--------------------- .note.nv.cuinfo           --------------------------
	.section	.note.nv.cuinfo,"",@"SHT_NOTE"
	.sectionflags	@"SHF_NOTE_NV_CUINFO"
        /*0018*/ 	.short	0x0002
        /*001a*/ 	.short	0x0064
        /*001c*/ 	.short	0x0082
	.zero		2


//--------------------- .nv.info                  --------------------------
	.section	.nv.info,"",@"SHT_CUDA_INFO"
	.align	4


	//----- nvinfo : EIATTR_REGCOUNT
	.align		4
        /*0000*/ 	.byte	0x04, 0x2f
        /*0002*/ 	.short	(.L_2 - .L_1)
	.align		4
.L_1:
        /*0004*/ 	.word	index@(_Z13convolution1DPKfPfii)
        /*0008*/ 	.word	0x00000020


	//----- nvinfo : EIATTR_FRAME_SIZE
	.align		4
.L_2:
        /*000c*/ 	.byte	0x04, 0x11
        /*000e*/ 	.short	(.L_4 - .L_3)
	.align		4
.L_3:
        /*0010*/ 	.word	index@(_Z13convolution1DPKfPfii)
        /*0014*/ 	.word	0x00000000


	//----- nvinfo : EIATTR_MIN_STACK_SIZE
	.align		4
.L_4:
        /*0018*/ 	.byte	0x04, 0x12
        /*001a*/ 	.short	(.L_6 - .L_5)
	.align		4
.L_5:
        /*001c*/ 	.word	index@(_Z13convolution1DPKfPfii)
        /*0020*/ 	.word	0x00000000
.L_6:


//--------------------- .nv.compat                --------------------------
	.section	.nv.compat,"",@"SHT_CUDA_COMPAT_INFO"
	.align	4
        /*0000*/ 	.byte	0x02, 0x09, 0x00, 0x00, 0x02, 0x02, 0x01, 0x00, 0x02, 0x05, 0x05, 0x00, 0x03, 0x07, 0x01, 0x01
        /*0010*/ 	.byte	0x02, 0x03, 0x00, 0x00, 0x02, 0x06, 0x01, 0x00, 0x04, 0x0b, 0x08, 0x00, 0x09, 0x00, 0x00, 0x00
        /*0020*/ 	.byte	0x00, 0x00, 0x00, 0x00


//--------------------- .nv.info._Z13convolution1DPKfPfii --------------------------
	.section	.nv.info._Z13convolution1DPKfPfii,"",@"SHT_CUDA_INFO"
	.sectionflags	@""
	.align	4


	//----- nvinfo : EIATTR_CUDA_API_VERSION
	.align		4
        /*0000*/ 	.byte	0x04, 0x37
        /*0002*/ 	.short	(.L_8 - .L_7)
.L_7:
        /*0004*/ 	.word	0x00000082


	//----- nvinfo : EIATTR_KPARAM_INFO
	.align		4
.L_8:
        /*0008*/ 	.byte	0x04, 0x17
        /*000a*/ 	.short	(.L_10 - .L_9)
.L_9:
        /*000c*/ 	.word	0x00000000
        /*0010*/ 	.short	0x0003
        /*0012*/ 	.short	0x0014
        /*0014*/ 	.byte	0x00, 0xf0, 0x11, 0x00


	//----- nvinfo : EIATTR_KPARAM_INFO
	.align		4
.L_10:
        /*0018*/ 	.byte	0x04, 0x17
        /*001a*/ 	.short	(.L_12 - .L_11)
.L_11:
        /*001c*/ 	.word	0x00000000
        /*0020*/ 	.short	0x0002
        /*0022*/ 	.short	0x0010
        /*0024*/ 	.byte	0x00, 0xf0, 0x11, 0x00


	//----- nvinfo : EIATTR_KPARAM_INFO
	.align		4
.L_12:
        /*0028*/ 	.byte	0x04, 0x17
        /*002a*/ 	.short	(.L_14 - .L_13)
.L_13:
        /*002c*/ 	.word	0x00000000
        /*0030*/ 	.short	0x0001
        /*0032*/ 	.short	0x0008
        /*0034*/ 	.byte	0x00, 0xf5, 0x21, 0x00


	//----- nvinfo : EIATTR_KPARAM_INFO
	.align		4
.L_14:
        /*0038*/ 	.byte	0x04, 0x17
        /*003a*/ 	.short	(.L_16 - .L_15)
.L_15:
        /*003c*/ 	.word	0x00000000
        /*0040*/ 	.short	0x0000
        /*0042*/ 	.short	0x0000
        /*0044*/ 	.byte	0x00, 0xf5, 0x21, 0x00


	//----- nvinfo : EIATTR_SPARSE_MMA_MASK
	.align		4
.L_16:
        /*0048*/ 	.byte	0x03, 0x50
        /*004a*/ 	.short	0x0000


	//----- nvinfo : EIATTR_MAXREG_COUNT
	.align		4
        /*004c*/ 	.byte	0x03, 0x1b
        /*004e*/ 	.short	0x00ff


	//----- nvinfo : EIATTR_MERCURY_ISA_VERSION
	.align		4
        /*0050*/ 	.byte	0x03, 0x5f
        /*0052*/ 	.short	0x0101


	//----- nvinfo : EIATTR_VRC_CTA_INIT_COUNT
	.align		4
        /*0054*/ 	.byte	0x02, 0x4a
	.zero		1
	.zero		1


	//----- nvinfo : EIATTR_EXIT_INSTR_OFFSETS
	.align		4
        /*0058*/ 	.byte	0x04, 0x1c
        /*005a*/ 	.short	(.L_18 - .L_17)


	//   ....[0]....
.L_17:
        /*005c*/ 	.word	0x00000070


	//   ....[1]....
        /*0060*/ 	.word	0x00000b70


	//----- nvinfo : EIATTR_CRS_STACK_SIZE
	.align		4
.L_18:
        /*0064*/ 	.byte	0x04, 0x1e
        /*0066*/ 	.short	(.L_20 - .L_19)
.L_19:
        /*0068*/ 	.word	0x00000000


	//----- nvinfo : EIATTR_CBANK_PARAM_SIZE
	.align		4
.L_20:
        /*006c*/ 	.byte	0x03, 0x19
        /*006e*/ 	.short	0x0018


	//----- nvinfo : EIATTR_PARAM_CBANK
	.align		4
        /*0070*/ 	.byte	0x04, 0x0a
        /*0072*/ 	.short	(.L_22 - .L_21)
	.align		4
.L_21:
        /*0074*/ 	.word	index@(.nv.constant0._Z13convolution1DPKfPfii)
        /*0078*/ 	.short	0x0380
        /*007a*/ 	.short	0x0018


	//----- nvinfo : EIATTR_SW_WAR
	.align		4
.L_22:
        /*007c*/ 	.byte	0x04, 0x36
        /*007e*/ 	.short	(.L_24 - .L_23)
.L_23:
        /*0080*/ 	.word	0x00000008
.L_24:


//--------------------- .nv.callgraph             --------------------------
	.section	.nv.callgraph,"",@"SHT_CUDA_CALLGRAPH"
	.align	4
	.sectionentsize	8
	.align		4
        /*0000*/ 	.word	0x00000000
	.align		4
        /*0004*/ 	.word	0xffffffff
	.align		4
        /*0008*/ 	.word	0x00000000
	.align		4
        /*000c*/ 	.word	0xfffffffe
	.align		4
        /*0010*/ 	.word	0x00000000
	.align		4
        /*0014*/ 	.word	0xfffffffd
	.align		4
        /*0018*/ 	.word	0x00000000
	.align		4
        /*001c*/ 	.word	0xfffffffc


//--------------------- .nv.constant3             --------------------------
	.section	.nv.constant3,"a",@progbits
	.align	4
.nv.constant3:
	.type		d_kernel,@object
	.size		d_kernel,(.L_0 - d_kernel)
d_kernel:
	.zero		20
.L_0:


//--------------------- .text._Z13convolution1DPKfPfii --------------------------
	.section	.text._Z13convolution1DPKfPfii,"ax",@progbits
	.align	128
        .global         _Z13convolution1DPKfPfii
        .type           _Z13convolution1DPKfPfii,@function
        .size           _Z13convolution1DPKfPfii,(.L_x_7 - _Z13convolution1DPKfPfii)
        .other          _Z13convolution1DPKfPfii,@"STO_CUDA_ENTRY STV_DEFAULT"
_Z13convolution1DPKfPfii:
.text._Z13convolution1DPKfPfii:
[----:B------:R-:W-:Y:S01]  /*0000*/  LDC R1, c[0x0][0x37c] ;  /* 0x0000df00ff017b82 */ /* 0x000fe20000000800 */
[----:B------:R-:W0:Y:S07]  /*0010*/  S2R R3, SR_TID.X ;  /* 0x0000000000037919 */ /* 0x000e2e0000002100 */
[----:B------:R-:W0:Y:S01]  /*0020*/  S2UR UR5, SR_CTAID.X ;  /* 0x00000000000579c3 */ /* 0x000e220000002500 */
[----:B------:R-:W1:Y:S07]  /*0030*/  LDCU UR4, c[0x0][0x390] ;  /* 0x00007200ff0477ac */ /* 0x000e6e0008000800 */
[----:B------:R-:W0:Y:S02]  /*0040*/  LDC R0, c[0x0][0x360] ;  /* 0x0000d800ff007b82 */ /* 0x000e240000000800 */
[----:B0-----:R-:W-:-:S05]  /*0050*/  IMAD R0, R0, UR5, R3 ;  /* 0x0000000500007c24 */ /* 0x001fca000f8e0203 */
[----:B-1----:R-:W-:-:S13]  /*0060*/  ISETP.GE.AND P0, PT, R0, UR4, PT ;  /* 0x0000000400007c0c */ /* 0x002fda000bf06270 */
[----:B------:R-:W-:Y:S05]  /*0070*/  @P0 EXIT ;  /* 0x000000000000094d */ /* 0x000fea0003800000 */
[----:B------:R-:W0:Y:S01]  /*0080*/  LDC R3, c[0x0][0x394] ;  /* 0x0000e500ff037b82 */ /* 0x000e220000000800 */
[----:B------:R-:W1:Y:S01]  /*0090*/  LDCU.64 UR6, c[0x0][0x358] ;  /* 0x00006b00ff0677ac */ /* 0x000e620008000a00 */
[----:B------:R-:W-:Y:S01]  /*00a0*/  IMAD.MOV.U32 R2, RZ, RZ, RZ ;  /* 0x000000ffff027224 */ /* 0x000fe200078e00ff */
[C---:B0-----:R-:W-:Y:S02]  /*00b0*/  ISETP.GE.AND P0, PT, R3.reuse, -0x1, PT ;  /* 0xffffffff0300780c */ /* 0x041fe40003f06270 */
[----:B------:R-:W-:-:S11]  /*00c0*/  LEA.HI R3, R3, R3, RZ, 0x1 ;  /* 0x0000000303037211 */ /* 0x000fd600078f08ff */
[----:B-1----:R-:W-:Y:S05]  /*00d0*/  @!P0 BRA `(.L_x_0) ;  /* 0x0000000800988947 */ /* 0x002fea0003800000 */
[----:B------:R-:W-:Y:S01]  /*00e0*/  SHF.R.S32.HI R3, RZ, 0x1, R3 ;  /* 0x00000001ff037819 */ /* 0x000fe20000011403 */
[----:B------:R-:W-:-:S03]  /*00f0*/  IMAD.MOV.U32 R2, RZ, RZ, RZ ;  /* 0x000000ffff027224 */ /* 0x000fc600078e00ff */
[----:B------:R-:W-:Y:S01]  /*0100*/  IABS R4, R3 ;  /* 0x0000000300047213 */ /* 0x000fe20000000000 */
[----:B------:R-:W-:-:S04]  /*0110*/  IMAD.MOV R20, RZ, RZ, -R3 ;  /* 0x000000ffff147224 */ /* 0x000fc800078e0a03 */
[----:B------:R-:W-:-:S05]  /*0120*/  IMAD.IADD R4, R3, 0x1, R4 ;  /* 0x0000000103047824 */ /* 0x000fca00078e0204 */
[C---:B------:R-:W-:Y:S02]  /*0130*/  ISETP.GE.U32.AND P0, PT, R4.reuse, 0x7, PT ;  /* 0x000000070400780c */ /* 0x040fe40003f06070 */
[----:B------:R-:W-:-:S04]  /*0140*/  IADD3 R5, PT, PT, R4, 0x1, RZ ;  /* 0x0000000104057810 */ /* 0x000fc80007ffe0ff */
[----:B------:R-:W-:-:S07]  /*0150*/  LOP3.LUT R6, R5, 0x7, RZ, 0xc0, !PT ;  /* 0x0000000705067812 */ /* 0x000fce00078ec0ff */
[----:B------:R-:W-:Y:S05]  /*0160*/  @!P0 BRA `(.L_x_1) ;  /* 0x00000004003c8947 */ /* 0x000fea0003800000 */
[----:B------:R-:W-:Y:S01]  /*0170*/  LOP3.LUT R21, R5, 0xfffffff8, RZ, 0xc0, !PT ;  /* 0xfffffff805157812 */ /* 0x000fe200078ec0ff */
[----:B------:R-:W-:Y:S01]  /*0180*/  IMAD.MOV.U32 R2, RZ, RZ, RZ ;  /* 0x000000ffff027224 */ /* 0x000fe200078e00ff */
[----:B------:R-:W-:Y:S01]  /*0190*/  IADD3 R20, PT, PT, -R3, 0x3, RZ ;  /* 0x0000000303147810 */ /* 0x000fe20007ffe1ff */
[----:B------:R-:W-:Y:S01]  /*01a0*/  IMAD.MOV.U32 R8, RZ, RZ, 0x3 ;  /* 0x00000003ff087424 */ /* 0x000fe200078e00ff */
[----:B------:R-:W-:Y:S01]  /*01b0*/  IADD3 R7, PT, PT, R0, -R3, RZ ;  /* 0x8000000300077210 */ /* 0x000fe20007ffe0ff */
[----:B------:R-:W0:Y:S01]  /*01c0*/  LDCU UR4, c[0x0][0x390] ;  /* 0x00007200ff0477ac */ /* 0x000e220008000800 */
[----:B------:R-:W-:-:S07]  /*01d0*/  IADD3 R21, PT, PT, -R21, RZ, RZ ;  /* 0x000000ff15157210 */ /* 0x000fce0007ffe1ff */
.L_x_2:
[----:B0-----:R-:W-:-:S04]  /*01e0*/  ISETP.GE.AND P4, PT, R7, UR4, PT ;  /* 0x0000000407007c0c */ /* 0x001fc8000bf86270 */
[----:B------:R-:W-:-:S13]  /*01f0*/  ISETP.LT.OR P4, PT, R7, RZ, P4 ;  /* 0x000000ff0700720c */ /* 0x000fda0002781670 */
[----:B------:R-:W0:Y:S02]  /*0200*/  @!P4 LDC.64 R12, c[0x0][0x380] ;  /* 0x0000e000ff0ccb82 */ /* 0x000e240000000a00 */
[----:B0-----:R-:W-:-:S05]  /*0210*/  @!P4 IMAD.WIDE.U32 R12, R7, 0x4, R12 ;  /* 0x00000004070cc825 */ /* 0x001fca00078e000c */
[----:B------:R0:W2:Y:S01]  /*0220*/  @!P4 LDG.E R15, desc[UR6][R12.64] ;  /* 0x000000060c0fc981 */ /* 0x0000a2000c1e1900 */
[----:B------:R-:W-:Y:S01]  /*0230*/  VIADD R9, R8, 0xfffffffd ;  /* 0xfffffffd08097836 */ /* 0x000fe20000000000 */
[C---:B------:R-:W-:Y:S01]  /*0240*/  IADD3 R11, PT, PT, R7.reuse, 0x2, RZ ;  /* 0x00000002070b7810 */ /* 0x040fe20007ffe0ff */
[C---:B------:R-:W-:Y:S01]  /*0250*/  VIADD R22, R7.reuse, 0x1 ;  /* 0x0000000107167836 */ /* 0x040fe20000000000 */
[----:B------:R-:W-:Y:S01]  /*0260*/  IADD3 R19, PT, PT, R7, 0x4, RZ ;  /* 0x0000000407137810 */ /* 0x000fe20007ffe0ff */
[----:B------:R-:W-:Y:S01]  /*0270*/  IMAD.SHL.U32 R9, R9, 0x4, RZ ;  /* 0x0000000409097824 */ /* 0x000fe200078e00ff */
[----:B------:R-:W-:Y:S01]  /*0280*/  ISETP.GE.AND P2, PT, R11, UR4, PT ;  /* 0x000000040b007c0c */ /* 0x000fe2000bf46270 */
[----:B------:R-:W-:Y:S01]  /*0290*/  VIADD R18, R7, 0x3 ;  /* 0x0000000307127836 */ /* 0x000fe20000000000 */
[C---:B------:R-:W-:Y:S01]  /*02a0*/  ISETP.GE.AND P3, PT, R22.reuse, UR4, PT ;  /* 0x0000000416007c0c */ /* 0x040fe2000bf66270 */
[----:B------:R-:W2:Y:S01]  /*02b0*/  @!P4 LDC R10, c[0x3][R9] ;  /* 0x00c00000090acb82 */ /* 0x000ea20000000800 */
[----:B------:R-:W-:Y:S01]  /*02c0*/  ISETP.LT.OR P2, PT, R11, RZ, P2 ;  /* 0x000000ff0b00720c */ /* 0x000fe20001741670 */
[C---:B------:R-:W-:Y:S01]  /*02d0*/  VIADD R23, R7.reuse, 0x5 ;  /* 0x0000000507177836 */ /* 0x040fe20000000000 */
[----:B------:R-:W-:Y:S01]  /*02e0*/  ISETP.LT.OR P3, PT, R22, RZ, P3 ;  /* 0x000000ff1600720c */ /* 0x000fe20001f61670 */
[----:B------:R-:W-:Y:S01]  /*02f0*/  VIADD R25, R7, 0x6 ;  /* 0x0000000607197836 */ /* 0x000fe20000000000 */
[----:B------:R-:W-:-:S02]  /*0300*/  ISETP.GE.AND P1, PT, R18, UR4, PT ;  /* 0x0000000412007c0c */ /* 0x000fc4000bf26270 */
[C---:B------:R-:W-:Y:S02]  /*0310*/  ISETP.GE.AND P0, PT, R19.reuse, UR4, PT ;  /* 0x0000000413007c0c */ /* 0x040fe4000bf06270 */
[----:B------:R-:W-:Y:S02]  /*0320*/  ISETP.LT.OR P1, PT, R18, RZ, P1 ;  /* 0x000000ff1200720c */ /* 0x000fe40000f21670 */
[----:B------:R-:W-:Y:S02]  /*0330*/  ISETP.LT.OR P0, PT, R19, RZ, P0 ;  /* 0x000000ff1300720c */ /* 0x000fe40000701670 */
[----:B------:R-:W-:Y:S01]  /*0340*/  ISETP.GE.AND P5, PT, R25, UR4, PT ;  /* 0x0000000419007c0c */ /* 0x000fe2000bfa6270 */
[----:B0-----:R-:W0:Y:S01]  /*0350*/  @!P2 LDC.64 R12, c[0x0][0x380] ;  /* 0x0000e000ff0cab82 */ /* 0x001e220000000a00 */
[----:B------:R-:W-:Y:S02]  /*0360*/  IADD3 R27, PT, PT, R7, 0x7, RZ ;  /* 0x00000007071b7810 */ /* 0x000fe40007ffe0ff */
[----:B------:R-:W-:-:S02]  /*0370*/  ISETP.LT.OR P5, PT, R25, RZ, P5 ;  /* 0x000000ff1900720c */ /* 0x000fc40002fa1670 */
[----:B------:R-:W-:-:S03]  /*0380*/  ISETP.GE.AND P6, PT, R27, UR4, PT ;  /* 0x000000041b007c0c */ /* 0x000fc6000bfc6270 */
[----:B------:R-:W1:Y:S01]  /*0390*/  @!P3 LDC.64 R28, c[0x0][0x380] ;  /* 0x0000e000ff1cbb82 */ /* 0x000e620000000a00 */
[----:B------:R-:W-:-:S07]  /*03a0*/  ISETP.LT.OR P6, PT, R27, RZ, P6 ;  /* 0x000000ff1b00720c */ /* 0x000fce00037c1670 */
[----:B------:R-:W3:Y:S01]  /*03b0*/  @!P0 LDC.64 R16, c[0x0][0x380] ;  /* 0x0000e000ff108b82 */ /* 0x000ee20000000a00 */
[----:B0-----:R-:W-:-:S04]  /*03c0*/  @!P2 IMAD.WIDE.U32 R12, R11, 0x4, R12 ;  /* 0x000000040b0ca825 */ /* 0x001fc800078e000c */
[----:B-1----:R-:W-:Y:S02]  /*03d0*/  @!P3 IMAD.WIDE.U32 R28, R22, 0x4, R28 ;  /* 0x00000004161cb825 */ /* 0x002fe400078e001c */
[----:B------:R0:W4:Y:S04]  /*03e0*/  @!P2 LDG.E R22, desc[UR6][R12.64] ;  /* 0x000000060c16a981 */ /* 0x000128000c1e1900 */
[----:B------:R-:W5:Y:S01]  /*03f0*/  @!P3 LDG.E R29, desc[UR6][R28.64] ;  /* 0x000000061c1db981 */ /* 0x000f62000c1e1900 */
[----:B---3--:R-:W-:Y:S01]  /*0400*/  @!P0 IMAD.WIDE.U32 R16, R19, 0x4, R16 ;  /* 0x0000000413108825 */ /* 0x008fe200078e0010 */
[----:B0-----:R-:W0:Y:S05]  /*0410*/  @!P5 LDC.64 R12, c[0x0][0x380] ;  /* 0x0000e000ff0cdb82 */ /* 0x001e2a0000000a00 */
[----:B------:R-:W3:Y:S01]  /*0420*/  @!P0 LDG.E R17, desc[UR6][R16.64] ;  /* 0x0000000610118981 */ /* 0x000ee2000c1e1900 */
[----:B0-----:R-:W-:-:S06]  /*0430*/  @!P5 IMAD.WIDE.U32 R24, R25, 0x4, R12 ;  /* 0x000000041918d825 */ /* 0x001fcc00078e000c */
[----:B------:R-:W3:Y:S01]  /*0440*/  @!P5 LDG.E R25, desc[UR6][R24.64] ;  /* 0x000000061819d981 */ /* 0x000ee2000c1e1900 */
[----:B--2---:R-:W-:Y:S01]  /*0450*/  @!P4 FFMA R2, R15, R10, R2 ;  /* 0x0000000a0f02c223 */ /* 0x004fe20000000002 */
[C---:B------:R-:W-:Y:S01]  /*0460*/  ISETP.GE.AND P4, PT, R23.reuse, UR4, PT ;  /* 0x0000000417007c0c */ /* 0x040fe2000bf86270 */
[----:B------:R-:W0:Y:S03]  /*0470*/  @!P1 LDC.64 R14, c[0x0][0x380] ;  /* 0x0000e000ff0e9b82 */ /* 0x000e260000000a00 */
[----:B------:R-:W-:-:S13]  /*0480*/  ISETP.LT.OR P4, PT, R23, RZ, P4 ;  /* 0x000000ff1700720c */ /* 0x000fda0002781670 */
[----:B------:R-:W1:Y:S01]  /*0490*/  @!P4 LDC.64 R10, c[0x0][0x380] ;  /* 0x0000e000ff0acb82 */ /* 0x000e620000000a00 */
[----:B0-----:R-:W-:-:S07]  /*04a0*/  @!P1 IMAD.WIDE.U32 R14, R18, 0x4, R14 ;  /* 0x00000004120e9825 */ /* 0x001fce00078e000e */
[----:B------:R-:W0:Y:S01]  /*04b0*/  @!P6 LDC.64 R18, c[0x0][0x380] ;  /* 0x0000e000ff12eb82 */ /* 0x000e220000000a00 */
[----:B------:R2:W3:Y:S01]  /*04c0*/  @!P1 LDG.E R15, desc[UR6][R14.64] ;  /* 0x000000060e0f9981 */ /* 0x0004e2000c1e1900 */
[----:B-1----:R-:W-:-:S06]  /*04d0*/  @!P4 IMAD.WIDE.U32 R10, R23, 0x4, R10 ;  /* 0x00000004170ac825 */ /* 0x002fcc00078e000a */
[----:B------:R1:W3:Y:S01]  /*04e0*/  @!P4 LDG.E R11, desc[UR6][R10.64] ;  /* 0x000000060a0bc981 */ /* 0x0002e2000c1e1900 */
[----:B0-----:R-:W-:-:S06]  /*04f0*/  @!P6 IMAD.WIDE.U32 R18, R27, 0x4, R18 ;  /* 0x000000041b12e825 */ /* 0x001fcc00078e0012 */
[----:B------:R-:W3:Y:S01]  /*0500*/  @!P6 LDG.E R19, desc[UR6][R18.64] ;  /* 0x000000061213e981 */ /* 0x000ee2000c1e1900 */
[----:B------:R-:W5:Y:S08]  /*0510*/  @!P3 LDC R12, c[0x3][R9+0x4] ;  /* 0x00c00100090cbb82 */ /* 0x000f700000000800 */
[----:B------:R-:W4:Y:S08]  /*0520*/  @!P2 LDC R13, c[0x3][R9+0x8] ;  /* 0x00c00200090dab82 */ /* 0x000f300000000800 */
[----:B------:R-:W3:Y:S08]  /*0530*/  @!P1 LDC R23, c[0x3][R9+0xc] ;  /* 0x00c0030009179b82 */ /* 0x000ef00000000800 */
[----:B--2---:R-:W0:Y:S01]  /*0540*/  @!P0 LDC R14, c[0x3][R9+0x10] ;  /* 0x00c00400090e8b82 */ /* 0x004e220000000800 */
[----:B-----5:R-:W-:-:S07]  /*0550*/  @!P3 FFMA R2, R29, R12, R2 ;  /* 0x0000000c1d02b223 */ /* 0x020fce0000000002 */
[----:B------:R-:W2:Y:S01]  /*0560*/  @!P4 LDC R26, c[0x3][R9+0x14] ;  /* 0x00c00500091acb82 */ /* 0x000ea20000000800 */
[----:B----4-:R-:W-:-:S07]  /*0570*/  @!P2 FFMA R2, R22, R13, R2 ;  /* 0x0000000d1602a223 */ /* 0x010fce0000000002 */
[----:B------:R-:W4:Y:S01]  /*0580*/  @!P5 LDC R16, c[0x3][R9+0x18] ;  /* 0x00c006000910db82 */ /* 0x000f220000000800 */
[----:B------:R-:W-:-:S07]  /*0590*/  VIADD R21, R21, 0x8 ;  /* 0x0000000815157836 */ /* 0x000fce0000000000 */
[----:B-1----:R-:W1:Y:S01]  /*05a0*/  @!P6 LDC R10, c[0x3][R9+0x1c] ;  /* 0x00c00700090aeb82 */ /* 0x002e620000000800 */
[----:B------:R-:W-:Y:S01]  /*05b0*/  VIADD R20, R20, 0x8 ;  /* 0x0000000814147836 */ /* 0x000fe20000000000 */
[----:B------:R-:W-:Y:S01]  /*05c0*/  IADD3 R8, PT, PT, R8, 0x8, RZ ;  /* 0x0000000808087810 */ /* 0x000fe20007ffe0ff */
[----:B------:R-:W-:Y:S02]  /*05d0*/  VIADD R7, R7, 0x8 ;  /* 0x0000000807077836 */ /* 0x000fe40000000000 */
[----:B---3--:R-:W-:-:S04]  /*05e0*/  @!P1 FFMA R2, R15, R23, R2 ;  /* 0x000000170f029223 */ /* 0x008fc80000000002 */
[----:B0-----:R-:W-:Y:S01]  /*05f0*/  @!P0 FFMA R2, R17, R14, R2 ;  /* 0x0000000e11028223 */ /* 0x001fe20000000002 */
[----:B------:R-:W-:-:S03]  /*0600*/  ISETP.NE.AND P0, PT, R21, RZ, PT ;  /* 0x000000ff1500720c */ /* 0x000fc60003f05270 */
[----:B--2---:R-:W-:-:S04]  /*0610*/  @!P4 FFMA R2, R11, R26, R2 ;  /* 0x0000001a0b02c223 */ /* 0x004fc80000000002 */
[----:B----4-:R-:W-:-:S04]  /*0620*/  @!P5 FFMA R2, R25, R16, R2 ;  /* 0x000000101902d223 */ /* 0x010fc80000000002 */
[----:B-1----:R-:W-:Y:S02]  /*0630*/  @!P6 FFMA R2, R19, R10, R2 ;  /* 0x0000000a1302e223 */ /* 0x002fe40000000002 */
[----:B------:R-:W-:Y:S05]  /*0640*/  @P0 BRA `(.L_x_2) ;  /* 0xfffffff800e40947 */ /* 0x000fea000383ffff */
[----:B------:R-:W-:-:S07]  /*0650*/  VIADD R20, R20, 0xfffffffd ;  /* 0xfffffffd14147836 */ /* 0x000fce0000000000 */
.L_x_1:
[----:B------:R-:W-:-:S13]  /*0660*/  ISETP.NE.AND P0, PT, R6, RZ, PT ;  /* 0x000000ff0600720c */ /* 0x000fda0003f05270 */
[----:B------:R-:W-:Y:S05]  /*0670*/  @!P0 BRA `(.L_x_0) ;  /* 0x0000000400308947 */ /* 0x000fea0003800000 */
[----:B------:R-:W-:Y:S02]  /*0680*/  ISETP.GE.U32.AND P0, PT, R6, 0x4, PT ;  /* 0x000000040600780c */ /* 0x000fe40003f06070 */
[----:B------:R-:W-:-:S11]  /*0690*/  LOP3.LUT P3, R5, R5, 0x3, RZ, 0xc0, !PT ;  /* 0x0000000305057812 */ /* 0x000fd6000786c0ff */
[----:B------:R-:W-:Y:S05]  /*06a0*/  @!P0 BRA `(.L_x_3) ;  /* 0x00000000008c8947 */ /* 0x000fea0003800000 */
[----:B------:R-:W-:-:S04]  /*06b0*/  IADD3 R15, PT, PT, R0, R20, RZ ;  /* 0x00000014000f7210 */ /* 0x000fc80007ffe0ff */
[C---:B------:R-:W-:Y:S01]  /*06c0*/  ISETP.GE.AND P0, PT, R15.reuse, UR4, PT ;  /* 0x000000040f007c0c */ /* 0x040fe2000bf06270 */
[C---:B------:R-:W-:Y:S01]  /*06d0*/  VIADD R17, R15.reuse, 0x1 ;  /* 0x000000010f117836 */ /* 0x040fe20000000000 */
[C---:B------:R-:W-:Y:S01]  /*06e0*/  IADD3 R21, PT, PT, R15.reuse, 0x3, RZ ;  /* 0x000000030f157810 */ /* 0x040fe20007ffe0ff */
[C---:B------:R-:W-:Y:S01]  /*06f0*/  VIADD R19, R15.reuse, 0x2 ;  /* 0x000000020f137836 */ /* 0x040fe20000000000 */
[----:B------:R-:W-:Y:S02]  /*0700*/  ISETP.LT.OR P0, PT, R15, RZ, P0 ;  /* 0x000000ff0f00720c */ /* 0x000fe40000701670 */
[----:B------:R-:W-:Y:S02]  /*0710*/  ISETP.GE.AND P1, PT, R17, UR4, PT ;  /* 0x0000000411007c0c */ /* 0x000fe4000bf26270 */
[----:B------:R-:W-:Y:S02]  /*0720*/  ISETP.GE.AND P2, PT, R19, UR4, PT ;  /* 0x0000000413007c0c */ /* 0x000fe4000bf46270 */
[----:B------:R-:W-:-:S02]  /*0730*/  ISETP.LT.OR P1, PT, R17, RZ, P1 ;  /* 0x000000ff1100720c */ /* 0x000fc40000f21670 */
[----:B------:R-:W-:Y:S02]  /*0740*/  ISETP.GE.AND P4, PT, R21, UR4, PT ;  /* 0x0000000415007c0c */ /* 0x000fe4000bf86270 */
[----:B------:R-:W-:Y:S02]  /*0750*/  ISETP.LT.OR P2, PT, R19, RZ, P2 ;  /* 0x000000ff1300720c */ /* 0x000fe40001741670 */
[----:B------:R-:W-:Y:S01]  /*0760*/  ISETP.LT.OR P4, PT, R21, RZ, P4 ;  /* 0x000000ff1500720c */ /* 0x000fe20002781670 */
[----:B------:R-:W0:Y:S08]  /*0770*/  @!P0 LDC.64 R12, c[0x0][0x380] ;  /* 0x0000e000ff0c8b82 */ /* 0x000e300000000a00 */
[----:B------:R-:W1:Y:S08]  /*0780*/  @!P1 LDC.64 R10, c[0x0][0x380] ;  /* 0x0000e000ff0a9b82 */ /* 0x000e700000000a00 */
[----:B------:R-:W2:Y:S08]  /*0790*/  @!P2 LDC.64 R8, c[0x0][0x380] ;  /* 0x0000e000ff08ab82 */ /* 0x000eb00000000a00 */
[----:B------:R-:W3:Y:S01]  /*07a0*/  @!P4 LDC.64 R6, c[0x0][0x380] ;  /* 0x0000e000ff06cb82 */ /* 0x000ee20000000a00 */
[----:B0-----:R-:W-:-:S06]  /*07b0*/  @!P0 IMAD.WIDE.U32 R12, R15, 0x4, R12 ;  /* 0x000000040f0c8825 */ /* 0x001fcc00078e000c */
[----:B------:R0:W4:Y:S01]  /*07c0*/  @!P0 LDG.E R13, desc[UR6][R12.64] ;  /* 0x000000060c0d8981 */ /* 0x000122000c1e1900 */
[----:B-1----:R-:W-:-:S06]  /*07d0*/  @!P1 IMAD.WIDE.U32 R10, R17, 0x4, R10 ;  /* 0x00000004110a9825 */ /* 0x002fcc00078e000a */
[----:B------:R-:W5:Y:S01]  /*07e0*/  @!P1 LDG.E R11, desc[UR6][R10.64] ;  /* 0x000000060a0b9981 */ /* 0x000f62000c1e1900 */
[----:B--2---:R-:W-:-:S06]  /*07f0*/  @!P2 IMAD.WIDE.U32 R8, R19, 0x4, R8 ;  /* 0x000000041308a825 */ /* 0x004fcc00078e0008 */
[----:B------:R-:W2:Y:S01]  /*0800*/  @!P2 LDG.E R9, desc[UR6][R8.64] ;  /* 0x000000060809a981 */ /* 0x000ea2000c1e1900 */
[----:B---3--:R-:W-:-:S06]  /*0810*/  @!P4 IMAD.WIDE.U32 R6, R21, 0x4, R6 ;  /* 0x000000041506c825 */ /* 0x008fcc00078e0006 */
[----:B------:R-:W3:Y:S01]  /*0820*/  @!P4 LDG.E R7, desc[UR6][R6.64] ;  /* 0x000000060607c981 */ /* 0x000ee2000c1e1900 */
[----:B------:R-:W-:-:S04]  /*0830*/  IMAD.IADD R14, R20, 0x1, R3 ;  /* 0x00000001140e7824 */ /* 0x000fc800078e0203 */
[----:B------:R-:W-:-:S04]  /*0840*/  IMAD.SHL.U32 R14, R14, 0x4, RZ ;  /* 0x000000040e0e7824 */ /* 0x000fc800078e00ff */
[----:B------:R-:W4:Y:S08]  /*0850*/  @!P0 LDC R15, c[0x3][R14] ;  /* 0x00c000000e0f8b82 */ /* 0x000f300000000800 */
[----:B------:R-:W5:Y:S08]  /*0860*/  @!P1 LDC R16, c[0x3][R14+0x4] ;  /* 0x00c001000e109b82 */ /* 0x000f700000000800 */
[----:B------:R-:W2:Y:S08]  /*0870*/  @!P2 LDC R17, c[0x3][R14+0x8] ;  /* 0x00c002000e11ab82 */ /* 0x000eb00000000800 */
[----:B0-----:R-:W3:Y:S01]  /*0880*/  @!P4 LDC R12, c[0x3][R14+0xc] ;  /* 0x00c003000e0ccb82 */ /* 0x001ee20000000800 */
[----:B------:R-:W-:Y:S01]  /*0890*/  IADD3 R20, PT, PT, R20, 0x4, RZ ;  /* 0x0000000414147810 */ /* 0x000fe20007ffe0ff */
[----:B----4-:R-:W-:-:S04]  /*08a0*/  @!P0 FFMA R2, R13, R15, R2 ;  /* 0x0000000f0d028223 */ /* 0x010fc80000000002 */
[----:B-----5:R-:W-:-:S04]  /*08b0*/  @!P1 FFMA R2, R11, R16, R2 ;  /* 0x000000100b029223 */ /* 0x020fc80000000002 */
[----:B--2---:R-:W-:-:S04]  /*08c0*/  @!P2 FFMA R2, R9, R17, R2 ;  /* 0x000000110902a223 */ /* 0x004fc80000000002 */
[----:B---3--:R-:W-:-:S07]  /*08d0*/  @!P4 FFMA R2, R7, R12, R2 ;  /* 0x0000000c0702c223 */ /* 0x008fce0000000002 */
.L_x_3:
[----:B------:R-:W-:Y:S05]  /*08e0*/  @!P3 BRA `(.L_x_0) ;  /* 0x000000000094b947 */ /* 0x000fea0003800000 */
[----:B------:R-:W-:Y:S02]  /*08f0*/  ISETP.NE.AND P0, PT, R5, 0x1, PT ;  /* 0x000000010500780c */ /* 0x000fe40003f05270 */
[----:B------:R-:W-:-:S04]  /*0900*/  LOP3.LUT R4, R4, 0x1, RZ, 0xc0, !PT ;  /* 0x0000000104047812 */ /* 0x000fc800078ec0ff */
[----:B------:R-:W-:-:S07]  /*0910*/  ISETP.NE.U32.AND P2, PT, R4, 0x1, PT ;  /* 0x000000010400780c */ /* 0x000fce0003f45070 */
[----:B------:R-:W-:Y:S06]  /*0920*/  @!P0 BRA `(.L_x_4) ;  /* 0x00000000004c8947 */ /* 0x000fec0003800000 */
[----:B------:R-:W-:-:S04]  /*0930*/  IMAD.IADD R11, R0, 0x1, R20 ;  /* 0x00000001000b7824 */ /* 0x000fc800078e0214 */
[C---:B------:R-:W-:Y:S01]  /*0940*/  VIADD R9, R11.reuse, 0x1 ;  /* 0x000000010b097836 */ /* 0x040fe20000000000 */
[----:B------:R-:W-:-:S04]  /*0950*/  ISETP.GE.AND P0, PT, R11, UR4, PT ;  /* 0x000000040b007c0c */ /* 0x000fc8000bf06270 */
[----:B------:R-:W-:Y:S02]  /*0960*/  ISETP.LT.OR P0, PT, R11, RZ, P0 ;  /* 0x000000ff0b00720c */ /* 0x000fe40000701670 */
[----:B------:R-:W-:-:S04]  /*0970*/  ISETP.GE.AND P1, PT, R9, UR4, PT ;  /* 0x0000000409007c0c */ /* 0x000fc8000bf26270 */
[----:B------:R-:W-:-:S07]  /*0980*/  ISETP.LT.OR P1, PT, R9, RZ, P1 ;  /* 0x000000ff0900720c */ /* 0x000fce0000f21670 */
[----:B------:R-:W0:Y:S08]  /*0990*/  @!P0 LDC.64 R4, c[0x0][0x380] ;  /* 0x0000e000ff048b82 */ /* 0x000e300000000a00 */
[----:B------:R-:W1:Y:S01]  /*09a0*/  @!P1 LDC.64 R6, c[0x0][0x380] ;  /* 0x0000e000ff069b82 */ /* 0x000e620000000a00 */
[----:B0-----:R-:W-:-:S06]  /*09b0*/  @!P0 IMAD.WIDE.U32 R4, R11, 0x4, R4 ;  /* 0x000000040b048825 */ /* 0x001fcc00078e0004 */
[----:B------:R-:W2:Y:S01]  /*09c0*/  @!P0 LDG.E R5, desc[UR6][R4.64] ;  /* 0x0000000604058981 */ /* 0x000ea2000c1e1900 */
[----:B-1----:R-:W-:-:S06]  /*09d0*/  @!P1 IMAD.WIDE.U32 R6, R9, 0x4, R6 ;  /* 0x0000000409069825 */ /* 0x002fcc00078e0006 */
[----:B------:R-:W3:Y:S01]  /*09e0*/  @!P1 LDG.E R7, desc[UR6][R6.64] ;  /* 0x0000000606079981 */ /* 0x000ee2000c1e1900 */
[----:B------:R-:W-:-:S05]  /*09f0*/  IADD3 R8, PT, PT, R20, R3, RZ ;  /* 0x0000000314087210 */ /* 0x000fca0007ffe0ff */
[----:B------:R-:W-:-:S04]  /*0a00*/  IMAD.SHL.U32 R10, R8, 0x4, RZ ;  /* 0x00000004080a7824 */ /* 0x000fc800078e00ff */
[----:B------:R-:W2:Y:S08]  /*0a10*/  @!P0 LDC R8, c[0x3][R10] ;  /* 0x00c000000a088b82 */ /* 0x000eb00000000800 */
[----:B------:R-:W3:Y:S01]  /*0a20*/  @!P1 LDC R9, c[0x3][R10+0x4] ;  /* 0x00c001000a099b82 */ /* 0x000ee20000000800 */
[----:B------:R-:W-:Y:S02]  /*0a30*/  VIADD R20, R20, 0x2 ;  /* 0x0000000214147836 */ /* 0x000fe40000000000 */
[----:B--2---:R-:W-:-:S04]  /*0a40*/  @!P0 FFMA R2, R5, R8, R2 ;  /* 0x0000000805028223 */ /* 0x004fc80000000002 */
[----:B---3--:R-:W-:-:S07]  /*0a50*/  @!P1 FFMA R2, R7, R9, R2 ;  /* 0x0000000907029223 */ /* 0x008fce0000000002 */
.L_x_4:
[----:B------:R-:W-:Y:S05]  /*0a60*/  @!P2 BRA `(.L_x_0) ;  /* 0x000000000034a947 */ /* 0x000fea0003800000 */
[----:B------:R-:W-:Y:S01]  /*0a70*/  IADD3 R7, PT, PT, R0, R20, RZ ;  /* 0x0000001400077210 */ /* 0x000fe20007ffe0ff */
[----:B------:R-:W-:Y:S03]  /*0a80*/  BSSY.RECONVERGENT B0, `(.L_x_0) ;  /* 0x000000b000007945 */ /* 0x000fe60003800200 */
[----:B------:R-:W-:-:S04]  /*0a90*/  ISETP.GE.AND P0, PT, R7, UR4, PT ;  /* 0x0000000407007c0c */ /* 0x000fc8000bf06270 */
[----:B------:R-:W-:-:S13]  /*0aa0*/  ISETP.LT.OR P0, PT, R7, RZ, P0 ;  /* 0x000000ff0700720c */ /* 0x000fda0000701670 */
[----:B------:R-:W-:Y:S05]  /*0ab0*/  @P0 BRA `(.L_x_5) ;  /* 0x00000000001c0947 */ /* 0x000fea0003800000 */
[----:B------:R-:W0:Y:S02]  /*0ac0*/  LDC.64 R4, c[0x0][0x380] ;  /* 0x0000e000ff047b82 */ /* 0x000e240000000a00 */
[----:B0-----:R-:W-:-:S06]  /*0ad0*/  IMAD.WIDE.U32 R4, R7, 0x4, R4 ;  /* 0x0000000407047825 */ /* 0x001fcc00078e0004 */
[----:B------:R-:W2:Y:S01]  /*0ae0*/  LDG.E R5, desc[UR6][R4.64] ;  /* 0x0000000604057981 */ /* 0x000ea2000c1e1900 */
[----:B------:R-:W-:-:S05]  /*0af0*/  IMAD.IADD R3, R20, 0x1, R3 ;  /* 0x0000000114037824 */ /* 0x000fca00078e0203 */
[----:B------:R-:W-:-:S06]  /*0b00*/  SHF.L.U32 R3, R3, 0x2, RZ ;  /* 0x0000000203037819 */ /* 0x000fcc00000006ff */
[----:B------:R-:W2:Y:S02]  /*0b10*/  LDC R3, c[0x3][R3] ;  /* 0x00c0000003037b82 */ /* 0x000ea40000000800 */
[----:B--2---:R-:W-:-:S07]  /*0b20*/  FFMA R2, R5, R3, R2 ;  /* 0x0000000305027223 */ /* 0x004fce0000000002 */
.L_x_5:
[----:B------:R-:W-:Y:S05]  /*0b30*/  BSYNC.RECONVERGENT B0 ;  /* 0x0000000000007941 */ /* 0x000fea0003800200 */
.L_x_0:
[----:B------:R-:W0:Y:S02]  /*0b40*/  LDC.64 R4, c[0x0][0x388] ;  /* 0x0000e200ff047b82 */ /* 0x000e240000000a00 */
[----:B0-----:R-:W-:-:S05]  /*0b50*/  IMAD.WIDE R4, R0, 0x4, R4 ;  /* 0x0000000400047825 */ /* 0x001fca00078e0204 */
[----:B------:R-:W-:Y:S01]  /*0b60*/  STG.E desc[UR6][R4.64], R2 ;  /* 0x0000000204007986 */ /* 0x000fe2000c101906 */
[----:B------:R-:W-:Y:S05]  /*0b70*/  EXIT ;  /* 0x000000000000794d */ /* 0x000fea0003800000 */
.L_x_6:
[----:B------:R-:W-:-:S00]  /*0b80*/  BRA `(.L_x_6) ;  /* 0xfffffffc00fc7947 */ /* 0x000fc0000383ffff */
[----:B------:R-:W-:-:S00]  /*0b90*/  NOP ;  /* 0x0000000000007918 */ /* 0x000fc00000000000 */
        /* <DEDUP_REMOVED lines=14> */
.L_x_7:


//--------------------- .nv.shared.reserved.0     --------------------------
	.section	.nv.shared.reserved.0,"aw",@nobits
	.weak		__nv_reservedSMEM_offset_0_alias
	.size		__nv_reservedSMEM_offset_0_alias, 0, 64
	.other		__nv_reservedSMEM_offset_0_alias,@"STO_CUDA_RESERVED_SHARED STV_DEFAULT"
__nv_reservedSMEM_offset_0_alias:
	.zero		0
	.zero		64


//--------------------- .nv.constant0._Z13convolution1DPKfPfii --------------------------
	.section	.nv.constant0._Z13convolution1DPKfPfii,"a",@progbits
	.sectionflags	@""
	.align	4
.nv.constant0._Z13convolution1DPKfPfii:
	.zero		920


//--------------------- SYMBOLS --------------------------

	.type		.nv.reservedSmem.offset0,@object
	.size		.nv.reservedSmem.offset0,0x4
